	.headerflags	@"EF_CUDA_TEXMODE_UNIFIED EF_CUDA_64BIT_ADDRESS EF_CUDA_ACCELERATORS EF_CUDA_SM90 EF_CUDA_VIRTUAL_SM(EF_CUDA_SM90)"
	.elftype	@"ET_EXEC"


//--------------------- .nv.info                  --------------------------
	.section	.nv.info,"",@"SHT_CUDA_INFO"
	.align	4


	//----- nvinfo : EIATTR_REGCOUNT
	.align		4
        /*0000*/ 	.byte	0x04, 0x2f
        /*0002*/ 	.short	(.L_1 - .L_0)
	.align		4
.L_0:
        /*0004*/ 	.word	index@(triton_poi_fused_cat_123)
        /*0008*/ 	.word	0x00000012


	//----- nvinfo : EIATTR_MIN_STACK_SIZE
	.align		4
.L_1:
        /*000c*/ 	.byte	0x04, 0x12
        /*000e*/ 	.short	(.L_3 - .L_2)
	.align		4
.L_2:
        /*0010*/ 	.word	index@(triton_poi_fused_cat_123)
        /*0014*/ 	.word	0x00000000


	//----- nvinfo : EIATTR_FRAME_SIZE
	.align		4
.L_3:
        /*0018*/ 	.byte	0x04, 0x11
        /*001a*/ 	.short	(.L_5 - .L_4)
	.align		4
.L_4:
        /*001c*/ 	.word	index@(triton_poi_fused_cat_123)
        /*0020*/ 	.word	0x00000000


	//----- nvinfo : EIATTR_MIN_STACK_SIZE
	.align		4
.L_5:
        /*0024*/ 	.byte	0x04, 0x12
        /*0026*/ 	.short	(.L_7 - .L_6)
	.align		4
.L_6:
        /*0028*/ 	.word	index@(triton_poi_fused_cat_123)
        /*002c*/ 	.word	0x00000000
.L_7:


//--------------------- .nv.info.triton_poi_fused_cat_123 --------------------------
	.section	.nv.info.triton_poi_fused_cat_123,"",@"SHT_CUDA_INFO"
	.sectionflags	@""
	.align	4


	//----- nvinfo : EIATTR_CUDA_API_VERSION
	.align		4
        /*0000*/ 	.byte	0x04, 0x37
        /*0002*/ 	.short	(.L_9 - .L_8)
.L_8:
        /*0004*/ 	.word	0x0000007c


	//----- nvinfo : EIATTR_KPARAM_INFO
	.align		4
.L_9:
        /*0008*/ 	.byte	0x04, 0x17
        /*000a*/ 	.short	(.L_11 - .L_10)
.L_10:
        /*000c*/ 	.word	0x00000000
        /*0010*/ 	.short	0x0004
        /*0012*/ 	.short	0x0020
        /*0014*/ 	.byte	0x00, 0xf0, 0x11, 0x00


	//----- nvinfo : EIATTR_KPARAM_INFO
	.align		4
.L_11:
        /*0018*/ 	.byte	0x04, 0x17
        /*001a*/ 	.short	(.L_13 - .L_12)
.L_12:
        /*001c*/ 	.word	0x00000000
        /*0020*/ 	.short	0x0003
        /*0022*/ 	.short	0x0018
        /*0024*/ 	.byte	0x00, 0xf4, 0x21, 0x00


	//----- nvinfo : EIATTR_KPARAM_INFO
	.align		4
.L_13:
        /*0028*/ 	.byte	0x04, 0x17
        /*002a*/ 	.short	(.L_15 - .L_14)
.L_14:
        /*002c*/ 	.word	0x00000000
        /*0030*/ 	.short	0x0002
        /*0032*/ 	.short	0x0010
        /*0034*/ 	.byte	0x00, 0xf4, 0x21, 0x00


	//----- nvinfo : EIATTR_KPARAM_INFO
	.align		4
.L_15:
        /*0038*/ 	.byte	0x04, 0x17
        /*003a*/ 	.short	(.L_17 - .L_16)
.L_16:
        /*003c*/ 	.word	0x00000000
        /*0040*/ 	.short	0x0001
        /*0042*/ 	.short	0x0008
        /*0044*/ 	.byte	0x00, 0xf4, 0x21, 0x00


	//----- nvinfo : EIATTR_KPARAM_INFO
	.align		4
.L_17:
        /*0048*/ 	.byte	0x04, 0x17
        /*004a*/ 	.short	(.L_19 - .L_18)
.L_18:
        /*004c*/ 	.word	0x00000000
        /*0050*/ 	.short	0x0000
        /*0052*/ 	.short	0x0000
        /*0054*/ 	.byte	0x00, 0xf4, 0x21, 0x00


	//----- nvinfo : EIATTR_SPARSE_MMA_MASK
	.align		4
.L_19:
        /*0058*/ 	.byte	0x03, 0x50
        /*005a*/ 	.short	0x0000


	//----- nvinfo : EIATTR_MAXREG_COUNT
	.align		4
        /*005c*/ 	.byte	0x03, 0x1b
        /*005e*/ 	.short	0x00ff


	//----- nvinfo : EIATTR_EXIT_INSTR_OFFSETS
	.align		4
        /*0060*/ 	.byte	0x04, 0x1c
        /*0062*/ 	.short	(.L_21 - .L_20)


	//   ....[0]....
.L_20:
        /*0064*/ 	.word	0x000001b0


	//   ....[1]....
        /*0068*/ 	.word	0x000001d0


	//----- nvinfo : EIATTR_REQNTID
	.align		4
.L_21:
        /*006c*/ 	.byte	0x04, 0x10
        /*006e*/ 	.short	(.L_23 - .L_22)
.L_22:
        /*0070*/ 	.word	0x00000080
        /*0074*/ 	.word	0x00000001
        /*0078*/ 	.word	0x00000001


	//----- nvinfo : EIATTR_CBANK_PARAM_SIZE
	.align		4
.L_23:
        /*007c*/ 	.byte	0x03, 0x19
        /*007e*/ 	.short	0x0024


	//----- nvinfo : EIATTR_PARAM_CBANK
	.align		4
        /*0080*/ 	.byte	0x04, 0x0a
        /*0082*/ 	.short	(.L_25 - .L_24)
	.align		4
.L_24:
        /*0084*/ 	.word	index@(.nv.constant0.triton_poi_fused_cat_123)
        /*0088*/ 	.short	0x0210
        /*008a*/ 	.short	0x0024


	//----- nvinfo : EIATTR_SW_WAR
	.align		4
.L_25:
        /*008c*/ 	.byte	0x04, 0x36
        /*008e*/ 	.short	(.L_27 - .L_26)
.L_26:
        /*0090*/ 	.word	0x00000008
.L_27:


//--------------------- .nv.callgraph             --------------------------
	.section	.nv.callgraph,"",@"SHT_CUDA_CALLGRAPH"
	.align	4
	.sectionentsize	8
	.align		4
        /*0000*/ 	.word	0x00000000
	.align		4
        /*0004*/ 	.word	0xffffffff
	.align		4
        /*0008*/ 	.word	0x00000000
	.align		4
        /*000c*/ 	.word	0xfffffffe
	.align		4
        /*0010*/ 	.word	0x00000000
	.align		4
        /*0014*/ 	.word	0xfffffffd
	.align		4
        /*0018*/ 	.word	0x00000000
	.align		4
        /*001c*/ 	.word	0xfffffffc


//--------------------- .text.triton_poi_fused_cat_123 --------------------------
	.section	.text.triton_poi_fused_cat_123,"ax",@progbits
	.align	128
        .global         triton_poi_fused_cat_123
        .type           triton_poi_fused_cat_123,@function
        .size           triton_poi_fused_cat_123,(.L_x_1 - triton_poi_fused_cat_123)
        .other          triton_poi_fused_cat_123,@"STO_CUDA_ENTRY STV_DEFAULT"
triton_poi_fused_cat_123:
.text.triton_poi_fused_cat_123:
[----:B------:R-:W0:Y:S01]  /*0000*/  LDC R1, c[0x0][0x28] ;  /* 0x00000a00ff017b82 */ /* 0x000e220000000800 */
[----:B------:R-:W1:Y:S07]  /*0010*/  S2R R0, SR_TID.X ;  /* 0x0000000000007919 */ /* 0x000e6e0000002100 */
[----:B------:R-:W2:Y:S01]  /*0020*/  LDC.64 R2, c[0x0][0x210] ;  /* 0x00008400ff027b82 */ /* 0x000ea20000000a00 */
[----:B------:R-:W-:Y:S01]  /*0030*/  HFMA2.MMA R13, -RZ, RZ, 0, 0 ;  /* 0x00000000ff0d7435 */ /* 0x000fe200000001ff */
[----:B------:R-:W-:Y:S01]  /*0040*/  ULDC.64 UR4, c[0x0][0x208] ;  /* 0x0000820000047ab9 */ /* 0x000fe20000000a00 */
[----:B------:R-:W3:Y:S05]  /*0050*/  S2R R11, SR_CTAID.X ;  /* 0x00000000000b7919 */ /* 0x000eea0000002500 */
[----:B------:R-:W4:Y:S08]  /*0060*/  LDC.64 R4, c[0x0][0x218] ;  /* 0x00008600ff047b82 */ /* 0x000f300000000a00 */
[----:B------:R-:W5:Y:S08]  /*0070*/  LDC.64 R6, c[0x0][0x220] ;  /* 0x00008800ff067b82 */ /* 0x000f700000000a00 */
[----:B------:R-:W4:Y:S01]  /*0080*/  LDC.64 R8, c[0x0][0x228] ;  /* 0x00008a00ff087b82 */ /* 0x000f220000000a00 */
[----:B-1----:R-:W-:-:S05]  /*0090*/  LOP3.LUT R0, R0, 0x7f, RZ, 0xc0, !PT ;  /* 0x0000007f00007812 */ /* 0x002fca00078ec0ff */
[----:B---3--:R-:W-:-:S04]  /*00a0*/  IMAD R11, R11, 0x80, R0 ;  /* 0x000000800b0b7824 */ /* 0x008fc800078e0200 */
[C---:B--2---:R-:W-:Y:S01]  /*00b0*/  IMAD.WIDE R2, R11.reuse, 0x4, R2 ;  /* 0x000000040b027825 */ /* 0x044fe200078e0202 */
[----:B------:R-:W-:-:S13]  /*00c0*/  ISETP.GE.AND P0, PT, R11, 0x200, PT ;  /* 0x000002000b00780c */ /* 0x000fda0003f06270 */
[----:B------:R4:W2:Y:S01]  /*00d0*/  @!P0 LDG.E R13, desc[UR4][R2.64] ;  /* 0x00000004020d8981 */ /* 0x0008a2000c1e1900 */
[----:B------:R-:W-:-:S04]  /*00e0*/  SHF.R.S32.HI R0, RZ, 0x1f, R11 ;  /* 0x0000001fff007819 */ /* 0x000fc8000001140b */
[----:B------:R-:W-:-:S04]  /*00f0*/  LEA.HI R0, R0, R11, RZ, 0x7 ;  /* 0x0000000b00007211 */ /* 0x000fc800078f38ff */
[----:B------:R-:W-:Y:S02]  /*0100*/  LOP3.LUT R10, R0, 0xffffff80, RZ, 0xc0, !PT ;  /* 0xffffff80000a7812 */ /* 0x000fe400078ec0ff */
[----:B------:R-:W-:-:S03]  /*0110*/  SHF.R.S32.HI R0, RZ, 0x7, R0 ;  /* 0x00000007ff007819 */ /* 0x000fc60000011400 */
[----:B------:R-:W-:-:S04]  /*0120*/  IMAD.IADD R11, R11, 0x1, -R10 ;  /* 0x000000010b0b7824 */ /* 0x000fc800078e0a0a */
[----:B------:R-:W-:-:S04]  /*0130*/  IMAD R11, R0, 0x1480, R11 ;  /* 0x00001480000b7824 */ /* 0x000fc800078e020b */
[----:B----4-:R-:W-:Y:S01]  /*0140*/  IMAD.WIDE R2, R11, 0x4, R4 ;  /* 0x000000040b027825 */ /* 0x010fe200078e0204 */
[----:B------:R-:W-:-:S05]  /*0150*/  IADD3 R15, R10, R11, RZ ;  /* 0x0000000b0a0f7210 */ /* 0x000fca0007ffe0ff */
[----:B-----5:R-:W-:-:S04]  /*0160*/  IMAD.WIDE R4, R15, 0x4, R6 ;  /* 0x000000040f047825 */ /* 0x020fc800078e0206 */
[----:B------:R-:W-:-:S04]  /*0170*/  IMAD.IADD R7, R10, 0x1, R15 ;  /* 0x000000010a077824 */ /* 0x000fc800078e020f */
[----:B0-----:R-:W-:Y:S01]  /*0180*/  IMAD.WIDE R6, R7, 0x4, R8 ;  /* 0x0000000407067825 */ /* 0x001fe200078e0208 */
[----:B--2---:R0:W-:Y:S04]  /*0190*/  @!P0 STG.E desc[UR4][R2.64], R13 ;  /* 0x0000000d02008986 */ /* 0x0041e8000c101904 */
[----:B------:R0:W-:Y:S02]  /*01a0*/  @!P0 STG.E desc[UR4][R4.64], R13 ;  /* 0x0000000d04008986 */ /* 0x0001e4000c101904 */
[----:B0-----:R-:W-:Y:S05]  /*01b0*/  @P0 EXIT ;  /* 0x000000000000094d */ /* 0x001fea0003800000 */
[----:B------:R-:W-:Y:S01]  /*01c0*/  STG.E desc[UR4][R6.64], R13 ;  /* 0x0000000d06007986 */ /* 0x000fe2000c101904 */
[----:B------:R-:W-:Y:S05]  /*01d0*/  EXIT ;  /* 0x000000000000794d */ /* 0x000fea0003800000 */
.L_x_0:
[----:B------:R-:W-:-:S00]  /*01e0*/  BRA `(.L_x_0) ;  /* 0xfffffffc00fc7947 */ /* 0x000fc0000383ffff */
[----:B------:R-:W-:-:S00]  /*01f0*/  NOP ;  /* 0x0000000000007918 */ /* 0x000fc00000000000 */
        /* <DEDUP_REMOVED lines=8> */
.L_x_1:


//--------------------- .nv.constant0.triton_poi_fused_cat_123 --------------------------
	.section	.nv.constant0.triton_poi_fused_cat_123,"a",@progbits
	.sectionflags	@""
	.align	4
.nv.constant0.triton_poi_fused_cat_123:
	.zero		564
